//
// Generated by NVIDIA NVVM Compiler
//
// Compiler Build ID: CL-36424714
// Cuda compilation tools, release 13.0, V13.0.88
// Based on NVVM 20.0.0
//

.version 9.0
.target sm_100
.address_size 64

	// .globl	_Z12squareKernelIfEvPT_m

.visible .entry _Z12squareKernelIfEvPT_m(
	.param .u64 .ptr .align 1 _Z12squareKernelIfEvPT_m_param_0,
	.param .u64 _Z12squareKernelIfEvPT_m_param_1
)
{
	.reg .pred 	%p<2>;
	.reg .b32 	%r<5>;
	.reg .b32 	%f<3>;
	.reg .b64 	%rd<7>;

	ld.param.u64 	%rd2, [_Z12squareKernelIfEvPT_m_param_0];
	ld.param.u64 	%rd3, [_Z12squareKernelIfEvPT_m_param_1];
	mov.u32 	%r1, %ctaid.x;
	mov.u32 	%r2, %ntid.x;
	mov.u32 	%r3, %tid.x;
	mad.lo.s32 	%r4, %r1, %r2, %r3;
	cvt.u64.u32 	%rd1, %r4;
	setp.le.u64 	%p1, %rd3, %rd1;
	@%p1 bra 	$L__BB0_2;
	cvta.to.global.u64 	%rd4, %rd2;
	shl.b64 	%rd5, %rd1, 2;
	add.s64 	%rd6, %rd4, %rd5;
	ld.global.f32 	%f1, [%rd6];
	mul.f32 	%f2, %f1, %f1;
	st.global.f32 	[%rd6], %f2;
$L__BB0_2:
	ret;

}


// ===== COMPILED SASS (sm_100) =====

	.target	sm_100

	.elftype	@"ET_EXEC"


//--------------------- .note.nv.tkinfo           --------------------------
	.section	.note.nv.tkinfo,"",@"SHT_NOTE"
	.sectionflags	@"SHF_NOTE_NV_TKINFO"
	.tkinfo
        /*0018*/ 	.word	0x00000002
        /*0030*/ 	.string	""
        /*0030*/ 	.string	"ptxas"
        /*0030*/ 	.string	"Cuda compilation tools, release 13.0, V13.0.88"
        /*0030*/ 	.string	"Build cuda_13.0.r13.0/compiler.36424714_0"
        /*0030*/ 	.string	"-arch sm_100 -m 64 "



//--------------------- .note.nv.cuinfo           --------------------------
	.section	.note.nv.cuinfo,"",@"SHT_NOTE"
	.sectionflags	@"SHF_NOTE_NV_CUINFO"
        /*0018*/ 	.short	0x0002
        /*001a*/ 	.short	0x0064
        /*001c*/ 	.short	0x0082
	.zero		2


//--------------------- .nv.info                  --------------------------
	.section	.nv.info,"",@"SHT_CUDA_INFO"
	.align	4


	//----- nvinfo : EIATTR_REGCOUNT
	.align		4
        /*0000*/ 	.byte	0x04, 0x2f
        /*0002*/ 	.short	(.L_1 - .L_0)
	.align		4
.L_0:
        /*0004*/ 	.word	index@(_Z12squareKernelIfEvPT_m)
        /*0008*/ 	.word	0x00000008


	//----- nvinfo : EIATTR_FRAME_SIZE
	.align		4
.L_1:
        /*000c*/ 	.byte	0x04, 0x11
        /*000e*/ 	.short	(.L_3 - .L_2)
	.align		4
.L_2:
        /*0010*/ 	.word	index@(_Z12squareKernelIfEvPT_m)
        /*0014*/ 	.word	0x00000000


	//----- nvinfo : EIATTR_MIN_STACK_SIZE
	.align		4
.L_3:
        /*0018*/ 	.byte	0x04, 0x12
        /*001a*/ 	.short	(.L_5 - .L_4)
	.align		4
.L_4:
        /*001c*/ 	.word	index@(_Z12squareKernelIfEvPT_m)
        /*0020*/ 	.word	0x00000000
.L_5:


//--------------------- .nv.compat                --------------------------
	.section	.nv.compat,"",@"SHT_CUDA_COMPAT_INFO"
	.align	4
        /*0000*/ 	.byte	0x02, 0x09, 0x00, 0x00, 0x02, 0x02, 0x01, 0x00, 0x02, 0x05, 0x05, 0x00, 0x03, 0x07, 0x01, 0x01
        /*0010*/ 	.byte	0x02, 0x03, 0x00, 0x00, 0x02, 0x06, 0x01, 0x00, 0x04, 0x0b, 0x08, 0x00, 0x09, 0x00, 0x00, 0x00
        /*0020*/ 	.byte	0x00, 0x00, 0x00, 0x00


//--------------------- .nv.info._Z12squareKernelIfEvPT_m --------------------------
	.section	.nv.info._Z12squareKernelIfEvPT_m,"",@"SHT_CUDA_INFO"
	.sectionflags	@""
	.align	4


	//----- nvinfo : EIATTR_CUDA_API_VERSION
	.align		4
        /*0000*/ 	.byte	0x04, 0x37
        /*0002*/ 	.short	(.L_7 - .L_6)
.L_6:
        /*0004*/ 	.word	0x00000082


	//----- nvinfo : EIATTR_KPARAM_INFO
	.align		4
.L_7:
        /*0008*/ 	.byte	0x04, 0x17
        /*000a*/ 	.short	(.L_9 - .L_8)
.L_8:
        /*000c*/ 	.word	0x00000000
        /*0010*/ 	.short	0x0001
        /*0012*/ 	.short	0x0008
        /*0014*/ 	.byte	0x00, 0xf0, 0x21, 0x00


	//----- nvinfo : EIATTR_KPARAM_INFO
	.align		4
.L_9:
        /*0018*/ 	.byte	0x04, 0x17
        /*001a*/ 	.short	(.L_11 - .L_10)
.L_10:
        /*001c*/ 	.word	0x00000000
        /*0020*/ 	.short	0x0000
        /*0022*/ 	.short	0x0000
        /*0024*/ 	.byte	0x00, 0xf5, 0x21, 0x00


	//----- nvinfo : EIATTR_SPARSE_MMA_MASK
	.align		4
.L_11:
        /*0028*/ 	.byte	0x03, 0x50
        /*002a*/ 	.short	0x0000


	//----- nvinfo : EIATTR_MAXREG_COUNT
	.align		4
        /*002c*/ 	.byte	0x03, 0x1b
        /*002e*/ 	.short	0x00ff


	//----- nvinfo : EIATTR_MERCURY_ISA_VERSION
	.align		4
        /*0030*/ 	.byte	0x03, 0x5f
        /*0032*/ 	.short	0x0101


	//----- nvinfo : EIATTR_VRC_CTA_INIT_COUNT
	.align		4
        /*0034*/ 	.byte	0x02, 0x4a
	.zero		1
	.zero		1


	//----- nvinfo : EIATTR_EXIT_INSTR_OFFSETS
	.align		4
        /*0038*/ 	.byte	0x04, 0x1c
        /*003a*/ 	.short	(.L_13 - .L_12)


	//   ....[0]....
.L_12:
        /*003c*/ 	.word	0x00000080


	//   ....[1]....
        /*0040*/ 	.word	0x00000100


	//----- nvinfo : EIATTR_CBANK_PARAM_SIZE
	.align		4
.L_13:
        /*0044*/ 	.byte	0x03, 0x19
        /*0046*/ 	.short	0x0010


	//----- nvinfo : EIATTR_PARAM_CBANK
	.align		4
        /*0048*/ 	.byte	0x04, 0x0a
        /*004a*/ 	.short	(.L_15 - .L_14)
	.align		4
.L_14:
        /*004c*/ 	.word	index@(.nv.constant0._Z12squareKernelIfEvPT_m)
        /*0050*/ 	.short	0x0380
        /*0052*/ 	.short	0x0010


	//----- nvinfo : EIATTR_SW_WAR
	.align		4
.L_15:
        /*0054*/ 	.byte	0x04, 0x36
        /*0056*/ 	.short	(.L_17 - .L_16)
.L_16:
        /*0058*/ 	.word	0x00000008
.L_17:


//--------------------- .nv.callgraph             --------------------------
	.section	.nv.callgraph,"",@"SHT_CUDA_CALLGRAPH"
	.align	4
	.sectionentsize	8
	.align		4
        /*0000*/ 	.word	0x00000000
	.align		4
        /*0004*/ 	.word	0xffffffff
	.align		4
        /*0008*/ 	.word	0x00000000
	.align		4
        /*000c*/ 	.word	0xfffffffe
	.align		4
        /*0010*/ 	.word	0x00000000
	.align		4
        /*0014*/ 	.word	0xfffffffd
	.align		4
        /*0018*/ 	.word	0x00000000
	.align		4
        /*001c*/ 	.word	0xfffffffc


//--------------------- .text._Z12squareKernelIfEvPT_m --------------------------
	.section	.text._Z12squareKernelIfEvPT_m,"ax",@progbits
	.align	128
        .global         _Z12squareKernelIfEvPT_m
        .type           _Z12squareKernelIfEvPT_m,@function
        .size           _Z12squareKernelIfEvPT_m,(.L_x_1 - _Z12squareKernelIfEvPT_m)
        .other          _Z12squareKernelIfEvPT_m,@"STO_CUDA_ENTRY STV_DEFAULT"
_Z12squareKernelIfEvPT_m:
.text._Z12squareKernelIfEvPT_m:
[----:B------:R-:W-:Y:S01]  /*0000*/  LDC R1, c[0x0][0x37c] ;  /* 0x0000df00ff017b82 */ /* 0x000fe20000000800 */
[----:B------:R-:W0:Y:S07]  /*0010*/  S2R R3, SR_TID.X ;  /* 0x0000000000037919 */ /* 0x000e2e0000002100 */
[----:B------:R-:W0:Y:S01]  /*0020*/  S2UR UR4, SR_CTAID.X ;  /* 0x00000000000479c3 */ /* 0x000e220000002500 */
[----:B------:R-:W1:Y:S07]  /*0030*/  LDCU.64 UR6, c[0x0][0x388] ;  /* 0x00007100ff0677ac */ /* 0x000e6e0008000a00 */
[----:B------:R-:W0:Y:S02]  /*0040*/  LDC R0, c[0x0][0x360] ;  /* 0x0000d800ff007b82 */ /* 0x000e240000000800 */
[----:B0-----:R-:W-:-:S05]  /*0050*/  IMAD R0, R0, UR4, R3 ;  /* 0x0000000400007c24 */ /* 0x001fca000f8e0203 */
[----:B-1----:R-:W-:-:S04]  /*0060*/  ISETP.GE.U32.AND P0, PT, R0, UR6, PT ;  /* 0x0000000600007c0c */ /* 0x002fc8000bf06070 */
[----:B------:R-:W-:-:S13]  /*0070*/  ISETP.GE.U32.AND.EX P0, PT, RZ, UR7, PT, P0 ;  /* 0x00000007ff007c0c */ /* 0x000fda000bf06100 */
[----:B------:R-:W-:Y:S05]  /*0080*/  @P0 EXIT ;  /* 0x000000000000094d */ /* 0x000fea0003800000 */
[----:B------:R-:W0:Y:S01]  /*0090*/  LDCU.64 UR6, c[0x0][0x380] ;  /* 0x00007000ff0677ac */ /* 0x000e220008000a00 */
[----:B------:R-:W1:Y:S01]  /*00a0*/  LDCU.64 UR4, c[0x0][0x358] ;  /* 0x00006b00ff0477ac */ /* 0x000e620008000a00 */
[----:B0-----:R-:W-:-:S04]  /*00b0*/  LEA R2, P0, R0, UR6, 0x2 ;  /* 0x0000000600027c11 */ /* 0x001fc8000f8010ff */
[----:B------:R-:W-:-:S05]  /*00c0*/  LEA.HI.X R3, R0, UR7, RZ, 0x2, P0 ;  /* 0x0000000700037c11 */ /* 0x000fca00080f14ff */
[----:B-1----:R-:W2:Y:S02]  /*00d0*/  LDG.E R0, desc[UR4][R2.64] ;  /* 0x0000000402007981 */ /* 0x002ea4000c1e1900 */
[----:B--2---:R-:W-:-:S05]  /*00e0*/  FMUL R5, R0, R0 ;  /* 0x0000000000057220 */ /* 0x004fca0000400000 */
[----:B------:R-:W-:Y:S01]  /*00f0*/  STG.E desc[UR4][R2.64], R5 ;  /* 0x0000000502007986 */ /* 0x000fe2000c101904 */
[----:B------:R-:W-:Y:S05]  /*0100*/  EXIT ;  /* 0x000000000000794d */ /* 0x000fea0003800000 */
.L_x_0:
[----:B------:R-:W-:-:S00]  /*0110*/  BRA `(.L_x_0) ;  /* 0xfffffffc00fc7947 */ /* 0x000fc0000383ffff */
[----:B------:R-:W-:-:S00]  /*0120*/  NOP ;  /* 0x0000000000007918 */ /* 0x000fc00000000000 */
        /* <DEDUP_REMOVED lines=13> */
.L_x_1:


//--------------------- .nv.shared.reserved.0     --------------------------
	.section	.nv.shared.reserved.0,"aw",@nobits
	.weak		__nv_reservedSMEM_offset_0_alias
	.size		__nv_reservedSMEM_offset_0_alias, 0, 64
	.other		__nv_reservedSMEM_offset_0_alias,@"STO_CUDA_RESERVED_SHARED STV_DEFAULT"
__nv_reservedSMEM_offset_0_alias:
	.zero		0
	.zero		64


//--------------------- .nv.constant0._Z12squareKernelIfEvPT_m --------------------------
	.section	.nv.constant0._Z12squareKernelIfEvPT_m,"a",@progbits
	.sectionflags	@""
	.align	4
.nv.constant0._Z12squareKernelIfEvPT_m:
	.zero		912


//--------------------- SYMBOLS --------------------------

	.type		.nv.reservedSmem.offset0,@object
	.size		.nv.reservedSmem.offset0,0x4
